//
// Generated by NVIDIA NVVM Compiler
//
// Compiler Build ID: CL-36424714
// Cuda compilation tools, release 13.0, V13.0.88
// Based on NVVM 20.0.0
//

.version 9.0
.target sm_100
.address_size 64

	// .globl	_Z3addiPfS_

.visible .entry _Z3addiPfS_(
	.param .u32 _Z3addiPfS__param_0,
	.param .u64 .ptr .align 1 _Z3addiPfS__param_1,
	.param .u64 .ptr .align 1 _Z3addiPfS__param_2
)
{
	.reg .pred 	%p<6>;
	.reg .b32 	%r<38>;
	.reg .b32 	%f<16>;
	.reg .b64 	%rd<24>;

	ld.param.u32 	%r22, [_Z3addiPfS__param_0];
	ld.param.u64 	%rd7, [_Z3addiPfS__param_1];
	ld.param.u64 	%rd8, [_Z3addiPfS__param_2];
	cvta.to.global.u64 	%rd1, %rd8;
	cvta.to.global.u64 	%rd2, %rd7;
	mov.u32 	%r1, %ntid.x;
	setp.lt.s32 	%p1, %r22, 1;
	@%p1 bra 	$L__BB0_7;
	add.s32 	%r24, %r22, -1;
	div.u32 	%r25, %r24, %r1;
	add.s32 	%r2, %r25, 1;
	and.b32  	%r3, %r2, 3;
	setp.lt.u32 	%p2, %r25, 3;
	mov.b32 	%r36, 0;
	@%p2 bra 	$L__BB0_4;
	shl.b32 	%r34, %r1, 1;
	shl.b32 	%r5, %r1, 2;
	mul.lo.s32 	%r33, %r1, 3;
	and.b32  	%r27, %r2, -4;
	neg.s32 	%r31, %r27;
	mov.b32 	%r36, 0;
	mov.u32 	%r32, %r1;
$L__BB0_3:
	mul.wide.u32 	%rd9, %r36, 4;
	add.s64 	%rd10, %rd2, %rd9;
	ld.global.f32 	%f1, [%rd10];
	add.s64 	%rd11, %rd1, %rd9;
	ld.global.f32 	%f2, [%rd11];
	add.f32 	%f3, %f1, %f2;
	st.global.f32 	[%rd11], %f3;
	add.s32 	%r28, %r36, %r1;
	mul.wide.u32 	%rd12, %r32, 4;
	add.s64 	%rd13, %rd2, %rd12;
	ld.global.f32 	%f4, [%rd13];
	add.s64 	%rd14, %rd1, %rd12;
	ld.global.f32 	%f5, [%rd14];
	add.f32 	%f6, %f4, %f5;
	st.global.f32 	[%rd14], %f6;
	add.s32 	%r29, %r28, %r1;
	mul.wide.u32 	%rd15, %r34, 4;
	add.s64 	%rd16, %rd2, %rd15;
	ld.global.f32 	%f7, [%rd16];
	add.s64 	%rd17, %rd1, %rd15;
	ld.global.f32 	%f8, [%rd17];
	add.f32 	%f9, %f7, %f8;
	st.global.f32 	[%rd17], %f9;
	add.s32 	%r30, %r29, %r1;
	mul.wide.u32 	%rd18, %r33, 4;
	add.s64 	%rd19, %rd2, %rd18;
	ld.global.f32 	%f10, [%rd19];
	add.s64 	%rd20, %rd1, %rd18;
	ld.global.f32 	%f11, [%rd20];
	add.f32 	%f12, %f10, %f11;
	st.global.f32 	[%rd20], %f12;
	add.s32 	%r36, %r30, %r1;
	add.s32 	%r34, %r34, %r5;
	add.s32 	%r33, %r33, %r5;
	add.s32 	%r32, %r32, %r5;
	add.s32 	%r31, %r31, 4;
	setp.ne.s32 	%p3, %r31, 0;
	@%p3 bra 	$L__BB0_3;
$L__BB0_4:
	setp.eq.s32 	%p4, %r3, 0;
	@%p4 bra 	$L__BB0_7;
	mul.wide.u32 	%rd23, %r36, 4;
	mul.wide.u32 	%rd4, %r1, 4;
	neg.s32 	%r37, %r3;
$L__BB0_6:
	.pragma "nounroll";
	add.s64 	%rd21, %rd2, %rd23;
	ld.global.f32 	%f13, [%rd21];
	add.s64 	%rd22, %rd1, %rd23;
	ld.global.f32 	%f14, [%rd22];
	add.f32 	%f15, %f13, %f14;
	st.global.f32 	[%rd22], %f15;
	add.s64 	%rd23, %rd23, %rd4;
	add.s32 	%r37, %r37, 1;
	setp.ne.s32 	%p5, %r37, 0;
	@%p5 bra 	$L__BB0_6;
$L__BB0_7:
	ret;

}


// ===== COMPILED SASS (sm_100) =====

	.target	sm_100

	.elftype	@"ET_EXEC"


//--------------------- .note.nv.tkinfo           --------------------------
	.section	.note.nv.tkinfo,"",@"SHT_NOTE"
	.sectionflags	@"SHF_NOTE_NV_TKINFO"
	.tkinfo
        /*0018*/ 	.word	0x00000002
        /*0030*/ 	.string	""
        /*0030*/ 	.string	"ptxas"
        /*0030*/ 	.string	"Cuda compilation tools, release 13.0, V13.0.88"
        /*0030*/ 	.string	"Build cuda_13.0.r13.0/compiler.36424714_0"
        /*0030*/ 	.string	"-arch sm_100 -m 64 "



//--------------------- .note.nv.cuinfo           --------------------------
	.section	.note.nv.cuinfo,"",@"SHT_NOTE"
	.sectionflags	@"SHF_NOTE_NV_CUINFO"
        /*0018*/ 	.short	0x0002
        /*001a*/ 	.short	0x0064
        /*001c*/ 	.short	0x0082
	.zero		2


//--------------------- .nv.info                  --------------------------
	.section	.nv.info,"",@"SHT_CUDA_INFO"
	.align	4


	//----- nvinfo : EIATTR_REGCOUNT
	.align		4
        /*0000*/ 	.byte	0x04, 0x2f
        /*0002*/ 	.short	(.L_1 - .L_0)
	.align		4
.L_0:
        /*0004*/ 	.word	index@(_Z3addiPfS_)
        /*0008*/ 	.word	0x00000020


	//----- nvinfo : EIATTR_FRAME_SIZE
	.align		4
.L_1:
        /*000c*/ 	.byte	0x04, 0x11
        /*000e*/ 	.short	(.L_3 - .L_2)
	.align		4
.L_2:
        /*0010*/ 	.word	index@(_Z3addiPfS_)
        /*0014*/ 	.word	0x00000000


	//----- nvinfo : EIATTR_MIN_STACK_SIZE
	.align		4
.L_3:
        /*0018*/ 	.byte	0x04, 0x12
        /*001a*/ 	.short	(.L_5 - .L_4)
	.align		4
.L_4:
        /*001c*/ 	.word	index@(_Z3addiPfS_)
        /*0020*/ 	.word	0x00000000
.L_5:


//--------------------- .nv.compat                --------------------------
	.section	.nv.compat,"",@"SHT_CUDA_COMPAT_INFO"
	.align	4
        /*0000*/ 	.byte	0x02, 0x09, 0x00, 0x00, 0x02, 0x02, 0x01, 0x00, 0x02, 0x05, 0x05, 0x00, 0x03, 0x07, 0x01, 0x01
        /*0010*/ 	.byte	0x02, 0x03, 0x00, 0x00, 0x02, 0x06, 0x01, 0x00, 0x04, 0x0b, 0x08, 0x00, 0x09, 0x00, 0x00, 0x00
        /*0020*/ 	.byte	0x00, 0x00, 0x00, 0x00


//--------------------- .nv.info._Z3addiPfS_      --------------------------
	.section	.nv.info._Z3addiPfS_,"",@"SHT_CUDA_INFO"
	.sectionflags	@""
	.align	4


	//----- nvinfo : EIATTR_CUDA_API_VERSION
	.align		4
        /*0000*/ 	.byte	0x04, 0x37
        /*0002*/ 	.short	(.L_7 - .L_6)
.L_6:
        /*0004*/ 	.word	0x00000082


	//----- nvinfo : EIATTR_KPARAM_INFO
	.align		4
.L_7:
        /*0008*/ 	.byte	0x04, 0x17
        /*000a*/ 	.short	(.L_9 - .L_8)
.L_8:
        /*000c*/ 	.word	0x00000000
        /*0010*/ 	.short	0x0002
        /*0012*/ 	.short	0x0010
        /*0014*/ 	.byte	0x00, 0xf5, 0x21, 0x00


	//----- nvinfo : EIATTR_KPARAM_INFO
	.align		4
.L_9:
        /*0018*/ 	.byte	0x04, 0x17
        /*001a*/ 	.short	(.L_11 - .L_10)
.L_10:
        /*001c*/ 	.word	0x00000000
        /*0020*/ 	.short	0x0001
        /*0022*/ 	.short	0x0008
        /*0024*/ 	.byte	0x00, 0xf5, 0x21, 0x00


	//----- nvinfo : EIATTR_KPARAM_INFO
	.align		4
.L_11:
        /*0028*/ 	.byte	0x04, 0x17
        /*002a*/ 	.short	(.L_13 - .L_12)
.L_12:
        /*002c*/ 	.word	0x00000000
        /*0030*/ 	.short	0x0000
        /*0032*/ 	.short	0x0000
        /*0034*/ 	.byte	0x00, 0xf0, 0x11, 0x00


	//----- nvinfo : EIATTR_SPARSE_MMA_MASK
	.align		4
.L_13:
        /*0038*/ 	.byte	0x03, 0x50
        /*003a*/ 	.short	0x0000


	//----- nvinfo : EIATTR_MAXREG_COUNT
	.align		4
        /*003c*/ 	.byte	0x03, 0x1b
        /*003e*/ 	.short	0x00ff


	//----- nvinfo : EIATTR_MERCURY_ISA_VERSION
	.align		4
        /*0040*/ 	.byte	0x03, 0x5f
        /*0042*/ 	.short	0x0101


	//----- nvinfo : EIATTR_VRC_CTA_INIT_COUNT
	.align		4
        /*0044*/ 	.byte	0x02, 0x4a
	.zero		1
	.zero		1


	//----- nvinfo : EIATTR_EXIT_INSTR_OFFSETS
	.align		4
        /*0048*/ 	.byte	0x04, 0x1c
        /*004a*/ 	.short	(.L_15 - .L_14)


	//   ....[0]....
.L_14:
        /*004c*/ 	.word	0x00000040


	//   ....[1]....
        /*0050*/ 	.word	0x000010a0


	//   ....[2]....
        /*0054*/ 	.word	0x000011b0


	//----- nvinfo : EIATTR_CBANK_PARAM_SIZE
	.align		4
.L_15:
        /*0058*/ 	.byte	0x03, 0x19
        /*005a*/ 	.short	0x0018


	//----- nvinfo : EIATTR_PARAM_CBANK
	.align		4
        /*005c*/ 	.byte	0x04, 0x0a
        /*005e*/ 	.short	(.L_17 - .L_16)
	.align		4
.L_16:
        /*0060*/ 	.word	index@(.nv.constant0._Z3addiPfS_)
        /*0064*/ 	.short	0x0380
        /*0066*/ 	.short	0x0018


	//----- nvinfo : EIATTR_SW_WAR
	.align		4
.L_17:
        /*0068*/ 	.byte	0x04, 0x36
        /*006a*/ 	.short	(.L_19 - .L_18)
.L_18:
        /*006c*/ 	.word	0x00000008
.L_19:


//--------------------- .nv.callgraph             --------------------------
	.section	.nv.callgraph,"",@"SHT_CUDA_CALLGRAPH"
	.align	4
	.sectionentsize	8
	.align		4
        /*0000*/ 	.word	0x00000000
	.align		4
        /*0004*/ 	.word	0xffffffff
	.align		4
        /*0008*/ 	.word	0x00000000
	.align		4
        /*000c*/ 	.word	0xfffffffe
	.align		4
        /*0010*/ 	.word	0x00000000
	.align		4
        /*0014*/ 	.word	0xfffffffd
	.align		4
        /*0018*/ 	.word	0x00000000
	.align		4
        /*001c*/ 	.word	0xfffffffc


//--------------------- .text._Z3addiPfS_         --------------------------
	.section	.text._Z3addiPfS_,"ax",@progbits
	.align	128
        .global         _Z3addiPfS_
        .type           _Z3addiPfS_,@function
        .size           _Z3addiPfS_,(.L_x_7 - _Z3addiPfS_)
        .other          _Z3addiPfS_,@"STO_CUDA_ENTRY STV_DEFAULT"
_Z3addiPfS_:
.text._Z3addiPfS_:
[----:B------:R-:W-:Y:S08]  /*0000*/  LDC R1, c[0x0][0x37c] ;  /* 0x0000df00ff017b82 */ /* 0x000ff00000000800 */
[----:B------:R-:W0:Y:S08]  /*0010*/  LDC R5, c[0x0][0x380] ;  /* 0x0000e000ff057b82 */ /* 0x000e300000000800 */
[----:B------:R-:W1:Y:S01]  /*0020*/  LDC R0, c[0x0][0x360] ;  /* 0x0000d800ff007b82 */ /* 0x000e620000000800 */
[----:B0-----:R-:W-:-:S13]  /*0030*/  ISETP.GE.AND P0, PT, R5, 0x1, PT ;  /* 0x000000010500780c */ /* 0x001fda0003f06270 */
[----:B-1----:R-:W-:Y:S05]  /*0040*/  @!P0 EXIT ;  /* 0x000000000000894d */ /* 0x002fea0003800000 */
[----:B------:R-:W0:Y:S01]  /*0050*/  I2F.U32.RP R4, R0 ;  /* 0x0000000000047306 */ /* 0x000e220000209000 */
[----:B------:R-:W-:Y:S01]  /*0060*/  ISETP.NE.U32.AND P2, PT, R0, RZ, PT ;  /* 0x000000ff0000720c */ /* 0x000fe20003f45070 */
[----:B------:R-:W1:Y:S01]  /*0070*/  LDCU.64 UR4, c[0x0][0x358] ;  /* 0x00006b00ff0477ac */ /* 0x000e620008000a00 */
[----:B------:R-:W-:-:S05]  /*0080*/  MOV R15, RZ ;  /* 0x000000ff000f7202 */ /* 0x000fca0000000f00 */
[----:B0-----:R-:W0:Y:S02]  /*0090*/  MUFU.RCP R4, R4 ;  /* 0x0000000400047308 */ /* 0x001e240000001000 */
[----:B0-----:R-:W-:-:S06]  /*00a0*/  IADD3 R2, PT, PT, R4, 0xffffffe, RZ ;  /* 0x0ffffffe04027810 */ /* 0x001fcc0007ffe0ff */
[----:B------:R0:W2:Y:S02]  /*00b0*/  F2I.FTZ.U32.TRUNC.NTZ R3, R2 ;  /* 0x0000000200037305 */ /* 0x0000a4000021f000 */
[----:B0-----:R-:W-:Y:S01]  /*00c0*/  HFMA2 R2, -RZ, RZ, 0, 0 ;  /* 0x00000000ff027431 */ /* 0x001fe200000001ff */
[----:B--2---:R-:W-:-:S05]  /*00d0*/  IADD3 R7, PT, PT, RZ, -R3, RZ ;  /* 0x80000003ff077210 */ /* 0x004fca0007ffe0ff */
[----:B------:R-:W-:-:S04]  /*00e0*/  IMAD R7, R7, R0, RZ ;  /* 0x0000000007077224 */ /* 0x000fc800078e02ff */
[----:B------:R-:W-:Y:S01]  /*00f0*/  IMAD.HI.U32 R6, R3, R7, R2 ;  /* 0x0000000703067227 */ /* 0x000fe200078e0002 */
[----:B------:R-:W-:-:S05]  /*0100*/  IADD3 R3, PT, PT, R5, -0x1, RZ ;  /* 0xffffffff05037810 */ /* 0x000fca0007ffe0ff */
[----:B------:R-:W-:-:S05]  /*0110*/  IMAD.HI.U32 R6, R6, R3, RZ ;  /* 0x0000000306067227 */ /* 0x000fca00078e00ff */
[----:B------:R-:W-:-:S05]  /*0120*/  IADD3 R5, PT, PT, -R6, RZ, RZ ;  /* 0x000000ff06057210 */ /* 0x000fca0007ffe1ff */
[----:B------:R-:W-:-:S05]  /*0130*/  IMAD R3, R0, R5, R3 ;  /* 0x0000000500037224 */ /* 0x000fca00078e0203 */
[----:B------:R-:W-:-:S13]  /*0140*/  ISETP.GE.U32.AND P0, PT, R3, R0, PT ;  /* 0x000000000300720c */ /* 0x000fda0003f06070 */
[-C--:B------:R-:W-:Y:S02]  /*0150*/  @P0 IADD3 R3, PT, PT, R3, -R0.reuse, RZ ;  /* 0x8000000003030210 */ /* 0x080fe40007ffe0ff */
[----:B------:R-:W-:Y:S02]  /*0160*/  @P0 IADD3 R6, PT, PT, R6, 0x1, RZ ;  /* 0x0000000106060810 */ /* 0x000fe40007ffe0ff */
[----:B------:R-:W-:-:S13]  /*0170*/  ISETP.GE.U32.AND P1, PT, R3, R0, PT ;  /* 0x000000000300720c */ /* 0x000fda0003f26070 */
[----:B------:R-:W-:Y:S02]  /*0180*/  @P1 IADD3 R6, PT, PT, R6, 0x1, RZ ;  /* 0x0000000106061810 */ /* 0x000fe40007ffe0ff */
[----:B------:R-:W-:-:S04]  /*0190*/  @!P2 LOP3.LUT R6, RZ, R0, RZ, 0x33, !PT ;  /* 0x00000000ff06a212 */ /* 0x000fc800078e33ff */
[C---:B------:R-:W-:Y:S02]  /*01a0*/  ISETP.GE.U32.AND P0, PT, R6.reuse, 0x3, PT ;  /* 0x000000030600780c */ /* 0x040fe40003f06070 */
[----:B------:R-:W-:-:S04]  /*01b0*/  IADD3 R2, PT, PT, R6, 0x1, RZ ;  /* 0x0000000106027810 */ /* 0x000fc80007ffe0ff */
[----:B------:R-:W-:-:S07]  /*01c0*/  LOP3.LUT R6, R2, 0x3, RZ, 0xc0, !PT ;  /* 0x0000000302067812 */ /* 0x000fce00078ec0ff */
[----:B-1----:R-:W-:Y:S05]  /*01d0*/  @!P0 BRA `(.L_x_0) ;  /* 0x0000000c00ac8947 */ /* 0x002fea0003800000 */
[----:B------:R-:W-:Y:S02]  /*01e0*/  LOP3.LUT R2, R2, 0xfffffffc, RZ, 0xc0, !PT ;  /* 0xfffffffc02027812 */ /* 0x000fe400078ec0ff */
[----:B------:R-:W-:Y:S02]  /*01f0*/  SHF.L.U32 R11, R0, 0x1, RZ ;  /* 0x00000001000b7819 */ /* 0x000fe400000006ff */
[----:B------:R-:W-:Y:S02]  /*0200*/  IADD3 R7, PT, PT, -R2, RZ, RZ ;  /* 0x000000ff02077210 */ /* 0x000fe40007ffe1ff */
[----:B------:R-:W-:Y:S02]  /*0210*/  LEA R9, R0, R0, 0x1 ;  /* 0x0000000000097211 */ /* 0x000fe400078e08ff */
[----:B------:R-:W-:Y:S02]  /*0220*/  ISETP.GE.AND P0, PT, R7, RZ, PT ;  /* 0x000000ff0700720c */ /* 0x000fe40003f06270 */
[----:B------:R-:W-:-:S02]  /*0230*/  MOV R15, RZ ;  /* 0x000000ff000f7202 */ /* 0x000fc40000000f00 */
[----:B------:R-:W-:-:S09]  /*0240*/  MOV R13, R0 ;  /* 0x00000000000d7202 */ /* 0x000fd20000000f00 */
[----:B------:R-:W-:Y:S05]  /*0250*/  @P0 BRA `(.L_x_1) ;  /* 0x0000000c00040947 */ /* 0x000fea0003800000 */
[----:B------:R-:W-:Y:S02]  /*0260*/  IADD3 R2, PT, PT, -R7, RZ, RZ ;  /* 0x000000ff07027210 */ /* 0x000fe40007ffe1ff */
[----:B------:R-:W-:Y:S02]  /*0270*/  PLOP3.LUT P0, PT, PT, PT, PT, 0x80, 0x8 ;  /* 0x000000000008781c */ /* 0x000fe40003f0f070 */
[----:B------:R-:W-:-:S13]  /*0280*/  ISETP.GT.AND P1, PT, R2, 0xc, PT ;  /* 0x0000000c0200780c */ /* 0x000fda0003f24270 */
[----:B------:R-:W-:Y:S05]  /*0290*/  @!P1 BRA `(.L_x_2) ;  /* 0x0000000400e89947 */ /* 0x000fea0003800000 */
[----:B------:R-:W-:-:S13]  /*02a0*/  PLOP3.LUT P0, PT, PT, PT, PT, 0x8, 0x80 ;  /* 0x000000000080781c */ /* 0x000fda0003f0e170 */
.L_x_3:
[----:B0-----:R-:W0:Y:S08]  /*02b0*/  LDC.64 R4, c[0x0][0x388] ;  /* 0x0000e200ff047b82 */ /* 0x001e300000000a00 */
[----:B------:R-:W1:Y:S01]  /*02c0*/  LDC.64 R2, c[0x0][0x390] ;  /* 0x0000e400ff027b82 */ /* 0x000e620000000a00 */
[----:B0-----:R-:W-:-:S06]  /*02d0*/  IMAD.WIDE.U32 R18, R15, 0x4, R4 ;  /* 0x000000040f127825 */ /* 0x001fcc00078e0004 */
[----:B------:R-:W2:Y:S01]  /*02e0*/  LDG.E R18, desc[UR4][R18.64] ;  /* 0x0000000412127981 */ /* 0x000ea2000c1e1900 */
[----:B-1----:R-:W-:-:S05]  /*02f0*/  IMAD.WIDE.U32 R16, R15, 0x4, R2 ;  /* 0x000000040f107825 */ /* 0x002fca00078e0002 */
[----:B------:R-:W2:Y:S01]  /*0300*/  LDG.E R21, desc[UR4][R16.64] ;  /* 0x0000000410157981 */ /* 0x000ea2000c1e1900 */
[----:B------:R-:W-:-:S04]  /*0310*/  IMAD.WIDE.U32 R24, R13, 0x4, R4 ;  /* 0x000000040d187825 */ /* 0x000fc800078e0004 */
[----:B--2---:R-:W-:Y:S01]  /*0320*/  FADD R8, R18, R21 ;  /* 0x0000001512087221 */ /* 0x004fe20000000000 */
[----:B------:R-:W-:-:S04]  /*0330*/  IMAD.WIDE.U32 R20, R13, 0x4, R2 ;  /* 0x000000040d147825 */ /* 0x000fc800078e0002 */
[----:B------:R0:W-:Y:S04]  /*0340*/  STG.E desc[UR4][R16.64], R8 ;  /* 0x0000000810007986 */ /* 0x0001e8000c101904 */
[----:B------:R-:W2:Y:S04]  /*0350*/  LDG.E R24, desc[UR4][R24.64] ;  /* 0x0000000418187981 */ /* 0x000ea8000c1e1900 */
        /* <DEDUP_REMOVED lines=8> */
[----:B0-----:R-:W-:-:S04]  /*03e0*/  IMAD.WIDE.U32 R16, R9, 0x4, R2 ;  /* 0x0000000409107825 */ /* 0x001fc800078e0002 */
[----:B--2---:R-:W-:-:S05]  /*03f0*/  FADD R12, R26, R19 ;  /* 0x000000131a0c7221 */ /* 0x004fca0000000000 */
[----:B------:R0:W-:Y:S04]  /*0400*/  STG.E desc[UR4][R22.64], R12 ;  /* 0x0000000c16007986 */ /* 0x0001e8000c101904 */
[----:B------:R-:W2:Y:S04]  /*0410*/  LDG.E R28, desc[UR4][R28.64] ;  /* 0x000000041c1c7981 */ /* 0x000ea8000c1e1900 */
[----:B------:R-:W2:Y:S01]  /*0420*/  LDG.E R25, desc[UR4][R16.64] ;  /* 0x0000000410197981 */ /* 0x000ea2000c1e1900 */
[----:B------:R-:W-:-:S04]  /*0430*/  IADD3 R19, PT, PT, R0, R15, R0 ;  /* 0x0000000f00137210 */ /* 0x000fc80007ffe000 */
[----:B------:R-:W-:-:S05]  /*0440*/  IADD3 R19, PT, PT, R0, R19, R0 ;  /* 0x0000001300137210 */ /* 0x000fca0007ffe000 */
[----:B------:R-:W-:-:S04]  /*0450*/  IMAD.WIDE.U32 R14, R19, 0x4, R2 ;  /* 0x00000004130e7825 */ /* 0x000fc800078e0002 */
[----:B--2---:R-:W-:Y:S01]  /*0460*/  FADD R8, R28, R25 ;  /* 0x000000191c087221 */ /* 0x004fe20000000000 */
[----:B------:R-:W-:-:S04]  /*0470*/  IMAD.WIDE.U32 R24, R19, 0x4, R4 ;  /* 0x0000000413187825 */ /* 0x000fc800078e0004 */
[----:B------:R2:W-:Y:S04]  /*0480*/  STG.E desc[UR4][R16.64], R8 ;  /* 0x0000000810007986 */ /* 0x0005e8000c101904 */
[----:B------:R-:W3:Y:S04]  /*0490*/  LDG.E R24, desc[UR4][R24.64] ;  /* 0x0000000418187981 */ /* 0x000ee8000c1e1900 */
[----:B------:R-:W3:Y:S01]  /*04a0*/  LDG.E R27, desc[UR4][R14.64] ;  /* 0x000000040e1b7981 */ /* 0x000ee2000c1e1900 */
[----:B-1----:R-:W-:-:S05]  /*04b0*/  LEA R21, R0, R13, 0x2 ;  /* 0x0000000d00157211 */ /* 0x002fca00078e10ff */
[----:B0-----:R-:W-:-:S04]  /*04c0*/  IMAD.WIDE.U32 R12, R21, 0x4, R2 ;  /* 0x00000004150c7825 */ /* 0x001fc800078e0002 */
[----:B---3--:R-:W-:Y:S01]  /*04d0*/  FADD R29, R24, R27 ;  /* 0x0000001b181d7221 */ /* 0x008fe20000000000 */
[----:B------:R-:W-:-:S04]  /*04e0*/  IMAD.WIDE.U32 R26, R21, 0x4, R4 ;  /* 0x00000004151a7825 */ /* 0x000fc800078e0004 */
[----:B------:R0:W-:Y:S04]  /*04f0*/  STG.E desc[UR4][R14.64], R29 ;  /* 0x0000001d0e007986 */ /* 0x0001e8000c101904 */
[----:B------:R-:W2:Y:S04]  /*0500*/  LDG.E R26, desc[UR4][R26.64] ;  /* 0x000000041a1a7981 */ /* 0x000ea8000c1e1900 */
[----:B------:R-:W2:Y:S01]  /*0510*/  LDG.E R10, desc[UR4][R12.64] ;  /* 0x000000040c0a7981 */ /* 0x000ea2000c1e1900 */
[----:B------:R-:W-:-:S05]  /*0520*/  LEA R23, R0, R11, 0x2 ;  /* 0x0000000b00177211 */ /* 0x000fca00078e10ff */
[----:B------:R-:W-:-:S04]  /*0530*/  IMAD.WIDE.U32 R24, R23, 0x4, R4 ;  /* 0x0000000417187825 */ /* 0x000fc800078e0004 */
[----:B--2---:R-:W-:Y:S01]  /*0540*/  FADD R16, R26, R10 ;  /* 0x0000000a1a107221 */ /* 0x004fe20000000000 */
[----:B------:R-:W-:-:S04]  /*0550*/  IMAD.WIDE.U32 R10, R23, 0x4, R2 ;  /* 0x00000004170a7825 */ /* 0x000fc800078e0002 */
[----:B------:R1:W-:Y:S04]  /*0560*/  STG.E desc[UR4][R12.64], R16 ;  /* 0x000000100c007986 */ /* 0x0003e8000c101904 */
[----:B------:R-:W0:Y:S04]  /*0570*/  LDG.E R24, desc[UR4][R24.64] ;  /* 0x0000000418187981 */ /* 0x000e28000c1e1900 */
[----:B------:R-:W0:Y:S01]  /*0580*/  LDG.E R8, desc[UR4][R10.64] ;  /* 0x000000040a087981 */ /* 0x000e22000c1e1900 */
[----:B------:R-:W-:-:S05]  /*0590*/  LEA R17, R0, R9, 0x2 ;  /* 0x0000000900117211 */ /* 0x000fca00078e10ff */
[----:B------:R-:W-:-:S04]  /*05a0*/  IMAD.WIDE.U32 R26, R17, 0x4, R4 ;  /* 0x00000004111a7825 */ /* 0x000fc800078e0004 */
[----:B0-----:R-:W-:Y:S01]  /*05b0*/  FADD R29, R24, R8 ;  /* 0x00000008181d7221 */ /* 0x001fe20000000000 */
[----:B------:R-:W-:-:S04]  /*05c0*/  IMAD.WIDE.U32 R8, R17, 0x4, R2 ;  /* 0x0000000411087825 */ /* 0x000fc800078e0002 */
[----:B------:R0:W-:Y:S04]  /*05d0*/  STG.E desc[UR4][R10.64], R29 ;  /* 0x0000001d0a007986 */ /* 0x0001e8000c101904 */
[----:B------:R-:W2:Y:S04]  /*05e0*/  LDG.E R26, desc[UR4][R26.64] ;  /* 0x000000041a1a7981 */ /* 0x000ea8000c1e1900 */
[----:B------:R-:W2:Y:S01]  /*05f0*/  LDG.E R14, desc[UR4][R8.64] ;  /* 0x00000004080e7981 */ /* 0x000ea2000c1e1900 */
[----:B------:R-:W-:-:S04]  /*0600*/  IADD3 R15, PT, PT, R0, R19, R0 ;  /* 0x00000013000f7210 */ /* 0x000fc80007ffe000 */
[----:B------:R-:W-:-:S05]  /*0610*/  IADD3 R15, PT, PT, R0, R15, R0 ;  /* 0x0000000f000f7210 */ /* 0x000fca0007ffe000 */
[----:B------:R-:W-:-:S04]  /*0620*/  IMAD.WIDE.U32 R18, R15, 0x4, R4 ;  /* 0x000000040f127825 */ /* 0x000fc800078e0004 */
[----:B-1----:R-:W-:-:S04]  /*0630*/  IMAD.WIDE.U32 R12, R15, 0x4, R2 ;  /* 0x000000040f0c7825 */ /* 0x002fc800078e0002 */
[----:B--2---:R-:W-:-:S05]  /*0640*/  FADD R14, R26, R14 ;  /* 0x0000000e1a0e7221 */ /* 0x004fca0000000000 */
[----:B------:R1:W-:Y:S04]  /*0650*/  STG.E desc[UR4][R8.64], R14 ;  /* 0x0000000e08007986 */ /* 0x0003e8000c101904 */
[----:B------:R-:W2:Y:S04]  /*0660*/  LDG.E R18, desc[UR4][R18.64] ;  /* 0x0000000412127981 */ /* 0x000ea8000c1e1900 */
[----:B------:R-:W2:Y:S01]  /*0670*/  LDG.E R25, desc[UR4][R12.64] ;  /* 0x000000040c197981 */ /* 0x000ea2000c1e1900 */
[----:B------:R-:W-:-:S05]  /*0680*/  LEA R21, R0, R21, 0x2 ;  /* 0x0000001500157211 */ /* 0x000fca00078e10ff */
[----:B0-----:R-:W-:-:S04]  /*0690*/  IMAD.WIDE.U32 R10, R21, 0x4, R2 ;  /* 0x00000004150a7825 */ /* 0x001fc800078e0002 */
[----:B--2---:R-:W-:Y:S01]  /*06a0*/  FADD R27, R18, R25 ;  /* 0x00000019121b7221 */ /* 0x004fe20000000000 */
[----:B------:R-:W-:-:S04]  /*06b0*/  IMAD.WIDE.U32 R24, R21, 0x4, R4 ;  /* 0x0000000415187825 */ /* 0x000fc800078e0004 */
[----:B------:R0:W-:Y:S04]  /*06c0*/  STG.E desc[UR4][R12.64], R27 ;  /* 0x0000001b0c007986 */ /* 0x0001e8000c101904 */
[----:B------:R-:W2:Y:S04]  /*06d0*/  LDG.E R24, desc[UR4][R24.64] ;  /* 0x0000000418187981 */ /* 0x000ea8000c1e1900 */
[----:B------:R-:W2:Y:S01]  /*06e0*/  LDG.E R29, desc[UR4][R10.64] ;  /* 0x000000040a1d7981 */ /* 0x000ea2000c1e1900 */
[----:B------:R-:W-:-:S05]  /*06f0*/  LEA R23, R0, R23, 0x2 ;  /* 0x0000001700177211 */ /* 0x000fca00078e10ff */
[----:B------:R-:W-:-:S04]  /*0700*/  IMAD.WIDE.U32 R18, R23, 0x4, R4 ;  /* 0x0000000417127825 */ /* 0x000fc800078e0004 */
[----:B-1----:R-:W-:-:S04]  /*0710*/  IMAD.WIDE.U32 R8, R23, 0x4, R2 ;  /* 0x0000000417087825 */ /* 0x002fc800078e0002 */
[----:B--2---:R-:W-:-:S05]  /*0720*/  FADD R29, R24, R29 ;  /* 0x0000001d181d7221 */ /* 0x004fca0000000000 */
[----:B------:R1:W-:Y:S04]  /*0730*/  STG.E desc[UR4][R10.64], R29 ;  /* 0x0000001d0a007986 */ /* 0x0003e8000c101904 */
[----:B------:R-:W2:Y:S04]  /*0740*/  LDG.E R18, desc[UR4][R18.64] ;  /* 0x0000000412127981 */ /* 0x000ea8000c1e1900 */
[----:B------:R-:W2:Y:S01]  /*0750*/  LDG.E R14, desc[UR4][R8.64] ;  /* 0x00000004080e7981 */ /* 0x000ea2000c1e1900 */
[----:B------:R-:W-:-:S05]  /*0760*/  LEA R17, R0, R17, 0x2 ;  /* 0x0000001100117211 */ /* 0x000fca00078e10ff */
        /* <DEDUP_REMOVED lines=21> */
[----:B------:R-:W-:-:S05]  /*08c0*/  LEA R23, R0, R23, 0x2 ;  /* 0x0000001700177211 */ /* 0x000fca00078e10ff */
[----:B-1----:R-:W-:-:S04]  /*08d0*/  IMAD.WIDE.U32 R12, R23, 0x4, R4 ;  /* 0x00000004170c7825 */ /* 0x002fc800078e0004 */
[----:B------:R-:W-:-:S04]  /*08e0*/  IMAD.WIDE.U32 R18, R23, 0x4, R2 ;  /* 0x0000000417127825 */ /* 0x000fc800078e0002 */
[----:B--2---:R-:W-:-:S05]  /*08f0*/  FADD R29, R24, R14 ;  /* 0x0000000e181d7221 */ /* 0x004fca0000000000 */
[----:B------:R1:W-:Y:S04]  /*0900*/  STG.E desc[UR4][R8.64], R29 ;  /* 0x0000001d08007986 */ /* 0x0003e8000c101904 */
[----:B------:R-:W0:Y:S04]  /*0910*/  LDG.E R12, desc[UR4][R12.64] ;  /* 0x000000040c0c7981 */ /* 0x000e28000c1e1900 */
[----:B------:R-:W0:Y:S01]  /*0920*/  LDG.E R14, desc[UR4][R18.64] ;  /* 0x00000004120e7981 */ /* 0x000e22000c1e1900 */
[----:B------:R-:W-:-:S05]  /*0930*/  LEA R17, R0, R17, 0x2 ;  /* 0x0000001100117211 */ /* 0x000fca00078e10ff */
[----:B------:R-:W-:-:S04]  /*0940*/  IMAD.WIDE.U32 R4, R17, 0x4, R4 ;  /* 0x0000000411047825 */ /* 0x000fc800078e0004 */
[----:B------:R-:W-:-:S04]  /*0950*/  IMAD.WIDE.U32 R2, R17, 0x4, R2 ;  /* 0x0000000411027825 */ /* 0x000fc800078e0002 */
[----:B0-----:R-:W-:-:S05]  /*0960*/  FADD R27, R12, R14 ;  /* 0x0000000e0c1b7221 */ /* 0x001fca0000000000 */
[----:B------:R0:W-:Y:S04]  /*0970*/  STG.E desc[UR4][R18.64], R27 ;  /* 0x0000001b12007986 */ /* 0x0001e8000c101904 */
[----:B------:R-:W2:Y:S04]  /*0980*/  LDG.E R4, desc[UR4][R4.64] ;  /* 0x0000000404047981 */ /* 0x000ea8000c1e1900 */
[----:B------:R-:W2:Y:S01]  /*0990*/  LDG.E R11, desc[UR4][R2.64] ;  /* 0x00000004020b7981 */ /* 0x000ea2000c1e1900 */
[----:B------:R-:W-:-:S04]  /*09a0*/  IADD3 R7, PT, PT, R7, 0x10, RZ ;  /* 0x0000001007077810 */ /* 0x000fc80007ffe0ff */
[----:B------:R-:W-:Y:S02]  /*09b0*/  ISETP.GE.AND P1, PT, R7, -0xc, PT ;  /* 0xfffffff40700780c */ /* 0x000fe40003f26270 */
[C-C-:B------:R-:W-:Y:S02]  /*09c0*/  IADD3 R15, PT, PT, R0.reuse, R15, R0.reuse ;  /* 0x0000000f000f7210 */ /* 0x140fe40007ffe000 */
[C---:B-1----:R-:W-:Y:S02]  /*09d0*/  LEA R9, R0.reuse, R17, 0x2 ;  /* 0x0000001100097211 */ /* 0x042fe400078e10ff */
[C---:B------:R-:W-:Y:S02]  /*09e0*/  LEA R13, R0.reuse, R21, 0x2 ;  /* 0x00000015000d7211 */ /* 0x040fe400078e10ff */
[----:B------:R-:W-:Y:S01]  /*09f0*/  IADD3 R15, PT, PT, R0, R15, R0 ;  /* 0x0000000f000f7210 */ /* 0x000fe20007ffe000 */
[----:B--2---:R-:W-:Y:S01]  /*0a00*/  FADD R25, R4, R11 ;  /* 0x0000000b04197221 */ /* 0x004fe20000000000 */
[----:B------:R-:W-:-:S04]  /*0a10*/  LEA R11, R0, R23, 0x2 ;  /* 0x00000017000b7211 */ /* 0x000fc800078e10ff */
[----:B------:R0:W-:Y:S01]  /*0a20*/  STG.E desc[UR4][R2.64], R25 ;  /* 0x0000001902007986 */ /* 0x0001e2000c101904 */
[----:B------:R-:W-:Y:S05]  /*0a30*/  @!P1 BRA `(.L_x_3) ;  /* 0xfffffff8001c9947 */ /* 0x000fea000383ffff */
.L_x_2:
[----:B0-----:R-:W-:-:S04]  /*0a40*/  IADD3 R2, PT, PT, -R7, RZ, RZ ;  /* 0x000000ff07027210 */ /* 0x001fc80007ffe1ff */
[----:B------:R-:W-:-:S13]  /*0a50*/  ISETP.GT.AND P1, PT, R2, 0x4, PT ;  /* 0x000000040200780c */ /* 0x000fda0003f24270 */
[----:B------:R-:W-:Y:S05]  /*0a60*/  @!P1 BRA `(.L_x_4) ;  /* 0x0000000000f89947 */ /* 0x000fea0003800000 */
[----:B------:R-:W0:Y:S08]  /*0a70*/  LDC.64 R4, c[0x0][0x388] ;  /* 0x0000e200ff047b82 */ /* 0x000e300000000a00 */
        /* <DEDUP_REMOVED lines=33> */
[----:B------:R-:W-:-:S04]  /*0c90*/  IMAD.WIDE.U32 R12, R21, 0x4, R2 ;  /* 0x00000004150c7825 */ /* 0x000fc800078e0002 */
[----:B---3--:R-:W-:-:S05]  /*0ca0*/  FADD R27, R24, R27 ;  /* 0x0000001b181b7221 */ /* 0x008fca0000000000 */
[----:B------:R0:W-:Y:S04]  /*0cb0*/  STG.E desc[UR4][R14.64], R27 ;  /* 0x0000001b0e007986 */ /* 0x0001e8000c101904 */
[----:B------:R-:W3:Y:S04]  /*0cc0*/  LDG.E R22, desc[UR4][R22.64] ;  /* 0x0000000416167981 */ /* 0x000ee8000c1e1900 */
[----:B------:R-:W3:Y:S01]  /*0cd0*/  LDG.E R29, desc[UR4][R12.64] ;  /* 0x000000040c1d7981 */ /* 0x000ee2000c1e1900 */
[----:B------:R-:W-:-:S05]  /*0ce0*/  LEA R11, R0, R11, 0x2 ;  /* 0x0000000b000b7211 */ /* 0x000fca00078e10ff */
[----:B------:R-:W-:-:S04]  /*0cf0*/  IMAD.WIDE.U32 R24, R11, 0x4, R4 ;  /* 0x000000040b187825 */ /* 0x000fc800078e0004 */
[----:B--2---:R-:W-:-:S04]  /*0d00*/  IMAD.WIDE.U32 R16, R11, 0x4, R2 ;  /* 0x000000040b107825 */ /* 0x004fc800078e0002 */
[----:B---3--:R-:W-:-:S05]  /*0d10*/  FADD R29, R22, R29 ;  /* 0x0000001d161d7221 */ /* 0x008fca0000000000 */
        /* <DEDUP_REMOVED lines=10> */
[----:B------:R-:W-:Y:S02]  /*0dc0*/  PLOP3.LUT P0, PT, PT, PT, PT, 0x8, 0x80 ;  /* 0x000000000080781c */ /* 0x000fe40003f0e170 */
[----:B------:R-:W-:-:S02]  /*0dd0*/  IADD3 R7, PT, PT, R7, 0x8, RZ ;  /* 0x0000000807077810 */ /* 0x000fc40007ffe0ff */
[C---:B------:R-:W-:Y:S02]  /*0de0*/  LEA R11, R0.reuse, R11, 0x2 ;  /* 0x0000000b000b7211 */ /* 0x040fe400078e10ff */
[C---:B------:R-:W-:Y:S02]  /*0df0*/  LEA R9, R0.reuse, R9, 0x2 ;  /* 0x0000000900097211 */ /* 0x040fe400078e10ff */
[----:B-1----:R-:W-:Y:S01]  /*0e00*/  LEA R13, R0, R21, 0x2 ;  /* 0x00000015000d7211 */ /* 0x002fe200078e10ff */
[----:B--2---:R-:W-:-:S05]  /*0e10*/  FADD R23, R4, R15 ;  /* 0x0000000f04177221 */ /* 0x004fca0000000000 */
[----:B------:R0:W-:Y:S01]  /*0e20*/  STG.E desc[UR4][R2.64], R23 ;  /* 0x0000001702007986 */ /* 0x0001e2000c101904 */
[----:B------:R-:W-:-:S04]  /*0e30*/  IADD3 R15, PT, PT, R0, R19, R0 ;  /* 0x00000013000f7210 */ /* 0x000fc80007ffe000 */
[----:B------:R-:W-:-:S07]  /*0e40*/  IADD3 R15, PT, PT, R0, R15, R0 ;  /* 0x0000000f000f7210 */ /* 0x000fce0007ffe000 */
.L_x_4:
[----:B------:R-:W-:-:S13]  /*0e50*/  ISETP.NE.OR P0, PT, R7, RZ, P0 ;  /* 0x000000ff0700720c */ /* 0x000fda0000705670 */
[----:B------:R-:W-:Y:S05]  /*0e60*/  @!P0 BRA `(.L_x_0) ;  /* 0x0000000000888947 */ /* 0x000fea0003800000 */
.L_x_1:
[----:B-1----:R-:W1:Y:S08]  /*0e70*/  LDC.64 R4, c[0x0][0x388] ;  /* 0x0000e200ff047b82 */ /* 0x002e700000000a00 */
[----:B0-----:R-:W0:Y:S01]  /*0e80*/  LDC.64 R2, c[0x0][0x390] ;  /* 0x0000e400ff027b82 */ /* 0x001e220000000a00 */
[----:B-1----:R-:W-:-:S06]  /*0e90*/  IMAD.WIDE.U32 R22, R15, 0x4, R4 ;  /* 0x000000040f167825 */ /* 0x002fcc00078e0004 */
[----:B------:R-:W2:Y:S01]  /*0ea0*/  LDG.E R22, desc[UR4][R22.64] ;  /* 0x0000000416167981 */ /* 0x000ea2000c1e1900 */
[----:B0-----:R-:W-:-:S05]  /*0eb0*/  IMAD.WIDE.U32 R16, R15, 0x4, R2 ;  /* 0x000000040f107825 */ /* 0x001fca00078e0002 */
        /* <DEDUP_REMOVED lines=14> */
[----:B------:R-:W-:-:S04]  /*0fa0*/  IMAD.WIDE.U32 R2, R9, 0x4, R2 ;  /* 0x0000000409027825 */ /* 0x000fc800078e0002 */
[----:B--2---:R-:W-:-:S05]  /*0fb0*/  FADD R23, R26, R23 ;  /* 0x000000171a177221 */ /* 0x004fca0000000000 */
[----:B------:R1:W-:Y:S04]  /*0fc0*/  STG.E desc[UR4][R20.64], R23 ;  /* 0x0000001714007986 */ /* 0x0003e8000c101904 */
[----:B------:R-:W2:Y:S04]  /*0fd0*/  LDG.E R4, desc[UR4][R4.64] ;  /* 0x0000000404047981 */ /* 0x000ea8000c1e1900 */
[----:B0-----:R-:W2:Y:S01]  /*0fe0*/  LDG.E R17, desc[UR4][R2.64] ;  /* 0x0000000402117981 */ /* 0x001ea2000c1e1900 */
[----:B------:R-:W-:-:S04]  /*0ff0*/  IADD3 R7, PT, PT, R7, 0x4, RZ ;  /* 0x0000000407077810 */ /* 0x000fc80007ffe0ff */
[----:B------:R-:W-:Y:S02]  /*1000*/  ISETP.NE.AND P0, PT, R7, RZ, PT ;  /* 0x000000ff0700720c */ /* 0x000fe40003f05270 */
[C-C-:B------:R-:W-:Y:S02]  /*1010*/  IADD3 R15, PT, PT, R0.reuse, R15, R0.reuse ;  /* 0x0000000f000f7210 */ /* 0x140fe40007ffe000 */
[C---:B------:R-:W-:Y:S02]  /*1020*/  LEA R11, R0.reuse, R11, 0x2 ;  /* 0x0000000b000b7211 */ /* 0x040fe400078e10ff */
[C---:B------:R-:W-:Y:S02]  /*1030*/  IADD3 R15, PT, PT, R0.reuse, R15, R0 ;  /* 0x0000000f000f7210 */ /* 0x040fe40007ffe000 */
[C---:B------:R-:W-:Y:S02]  /*1040*/  LEA R9, R0.reuse, R9, 0x2 ;  /* 0x0000000900097211 */ /* 0x040fe400078e10ff */
[----:B------:R-:W-:Y:S01]  /*1050*/  LEA R13, R0, R13, 0x2 ;  /* 0x0000000d000d7211 */ /* 0x000fe200078e10ff */
[----:B--2---:R-:W-:-:S05]  /*1060*/  FADD R17, R4, R17 ;  /* 0x0000001104117221 */ /* 0x004fca0000000000 */
[----:B------:R1:W-:Y:S01]  /*1070*/  STG.E desc[UR4][R2.64], R17 ;  /* 0x0000001102007986 */ /* 0x0003e2000c101904 */
[----:B------:R-:W-:Y:S05]  /*1080*/  @P0 BRA `(.L_x_1) ;  /* 0xfffffffc00780947 */ /* 0x000fea000383ffff */
.L_x_0:
[----:B------:R-:W-:-:S13]  /*1090*/  ISETP.NE.AND P0, PT, R6, RZ, PT ;  /* 0x000000ff0600720c */ /* 0x000fda0003f05270 */
[----:B------:R-:W-:Y:S05]  /*10a0*/  @!P0 EXIT ;  /* 0x000000000000894d */ /* 0x000fea0003800000 */
[----:B-1----:R-:W-:Y:S01]  /*10b0*/  IADD3 R8, PT, PT, -R6, RZ, RZ ;  /* 0x000000ff06087210 */ /* 0x002fe20007ffe1ff */
[----:B0-----:R-:W-:Y:S01]  /*10c0*/  IMAD.WIDE.U32 R2, R15, 0x4, RZ ;  /* 0x000000040f027825 */ /* 0x001fe200078e00ff */
[----:B------:R-:W0:Y:S01]  /*10d0*/  LDCU.64 UR6, c[0x0][0x388] ;  /* 0x00007100ff0677ac */ /* 0x000e220008000a00 */
[----:B------:R-:W1:Y:S05]  /*10e0*/  LDCU.64 UR8, c[0x0][0x390] ;  /* 0x00007200ff0877ac */ /* 0x000e6a0008000a00 */
.L_x_5:
[C---:B0-----:R-:W-:Y:S02]  /*10f0*/  IADD3 R6, P0, PT, R2.reuse, UR6, RZ ;  /* 0x0000000602067c10 */ /* 0x041fe4000ff1e0ff */
[----:B-12---:R-:W-:Y:S02]  /*1100*/  IADD3 R4, P1, PT, R2, UR8, RZ ;  /* 0x0000000802047c10 */ /* 0x006fe4000ff3e0ff */
[C---:B------:R-:W-:Y:S02]  /*1110*/  IADD3.X R7, PT, PT, R3.reuse, UR7, RZ, P0, !PT ;  /* 0x0000000703077c10 */ /* 0x040fe400087fe4ff */
[----:B------:R-:W-:-:S03]  /*1120*/  IADD3.X R5, PT, PT, R3, UR9, RZ, P1, !PT ;  /* 0x0000000903057c10 */ /* 0x000fc60008ffe4ff */
[----:B------:R-:W2:Y:S04]  /*1130*/  LDG.E R6, desc[UR4][R6.64] ;  /* 0x0000000406067981 */ /* 0x000ea8000c1e1900 */
[----:B------:R-:W2:Y:S01]  /*1140*/  LDG.E R9, desc[UR4][R4.64] ;  /* 0x0000000404097981 */ /* 0x000ea2000c1e1900 */
[----:B------:R-:W-:Y:S01]  /*1150*/  IADD3 R8, PT, PT, R8, 0x1, RZ ;  /* 0x0000000108087810 */ /* 0x000fe20007ffe0ff */
[----:B------:R-:W-:-:S03]  /*1160*/  IMAD.WIDE.U32 R2, R0, 0x4, R2 ;  /* 0x0000000400027825 */ /* 0x000fc600078e0002 */
[----:B------:R-:W-:Y:S01]  /*1170*/  ISETP.NE.AND P0, PT, R8, RZ, PT ;  /* 0x000000ff0800720c */ /* 0x000fe20003f05270 */
[----:B--2---:R-:W-:-:S05]  /*1180*/  FADD R9, R6, R9 ;  /* 0x0000000906097221 */ /* 0x004fca0000000000 */
[----:B------:R2:W-:Y:S07]  /*1190*/  STG.E desc[UR4][R4.64], R9 ;  /* 0x0000000904007986 */ /* 0x0005ee000c101904 */
[----:B------:R-:W-:Y:S05]  /*11a0*/  @P0 BRA `(.L_x_5) ;  /* 0xfffffffc00d00947 */ /* 0x000fea000383ffff */
[----:B------:R-:W-:Y:S05]  /*11b0*/  EXIT ;  /* 0x000000000000794d */ /* 0x000fea0003800000 */
.L_x_6:
[----:B------:R-:W-:-:S00]  /*11c0*/  BRA `(.L_x_6) ;  /* 0xfffffffc00fc7947 */ /* 0x000fc0000383ffff */
[----:B------:R-:W-:-:S00]  /*11d0*/  NOP ;  /* 0x0000000000007918 */ /* 0x000fc00000000000 */
        /* <DEDUP_REMOVED lines=10> */
.L_x_7:


//--------------------- .nv.shared.reserved.0     --------------------------
	.section	.nv.shared.reserved.0,"aw",@nobits
	.weak		__nv_reservedSMEM_offset_0_alias
	.size		__nv_reservedSMEM_offset_0_alias, 0, 64
	.other		__nv_reservedSMEM_offset_0_alias,@"STO_CUDA_RESERVED_SHARED STV_DEFAULT"
__nv_reservedSMEM_offset_0_alias:
	.zero		0
	.zero		64


//--------------------- .nv.constant0._Z3addiPfS_ --------------------------
	.section	.nv.constant0._Z3addiPfS_,"a",@progbits
	.sectionflags	@""
	.align	4
.nv.constant0._Z3addiPfS_:
	.zero		920


//--------------------- SYMBOLS --------------------------

	.type		.nv.reservedSmem.offset0,@object
	.size		.nv.reservedSmem.offset0,0x4
